//
// Generated by NVIDIA NVVM Compiler
//
// Compiler Build ID: CL-36424714
// Cuda compilation tools, release 13.0, V13.0.88
// Based on NVVM 20.0.0
//

.version 9.0
.target sm_100
.address_size 64

	// .globl	_Z9matrixMulPiS_S_iii

.visible .entry _Z9matrixMulPiS_S_iii(
	.param .u64 .ptr .align 1 _Z9matrixMulPiS_S_iii_param_0,
	.param .u64 .ptr .align 1 _Z9matrixMulPiS_S_iii_param_1,
	.param .u64 .ptr .align 1 _Z9matrixMulPiS_S_iii_param_2,
	.param .u32 _Z9matrixMulPiS_S_iii_param_3,
	.param .u32 _Z9matrixMulPiS_S_iii_param_4,
	.param .u32 _Z9matrixMulPiS_S_iii_param_5
)
{
	.reg .pred 	%p<13>;
	.reg .b32 	%r<109>;
	.reg .b64 	%rd<53>;

	ld.param.u64 	%rd7, [_Z9matrixMulPiS_S_iii_param_0];
	ld.param.u64 	%rd8, [_Z9matrixMulPiS_S_iii_param_1];
	ld.param.u64 	%rd6, [_Z9matrixMulPiS_S_iii_param_2];
	ld.param.u32 	%r32, [_Z9matrixMulPiS_S_iii_param_3];
	ld.param.u32 	%r30, [_Z9matrixMulPiS_S_iii_param_4];
	ld.param.u32 	%r31, [_Z9matrixMulPiS_S_iii_param_5];
	cvta.to.global.u64 	%rd1, %rd8;
	cvta.to.global.u64 	%rd2, %rd7;
	mov.u32 	%r34, %ctaid.y;
	mov.u32 	%r35, %ntid.y;
	mov.u32 	%r36, %tid.y;
	mad.lo.s32 	%r37, %r34, %r35, %r36;
	mov.u32 	%r38, %ctaid.x;
	mov.u32 	%r39, %ntid.x;
	mov.u32 	%r40, %tid.x;
	mad.lo.s32 	%r2, %r38, %r39, %r40;
	setp.ge.s32 	%p1, %r2, %r30;
	setp.ge.s32 	%p2, %r37, %r32;
	or.pred  	%p3, %p1, %p2;
	@%p3 bra 	$L__BB0_14;
	setp.lt.s32 	%p4, %r31, 1;
	mov.b32 	%r108, 0;
	@%p4 bra 	$L__BB0_13;
	mul.lo.s32 	%r3, %r31, %r37;
	and.b32  	%r4, %r31, 7;
	setp.lt.u32 	%p5, %r31, 8;
	mov.b32 	%r103, 0;
	mov.u32 	%r108, %r103;
	@%p5 bra 	$L__BB0_5;
	and.b32  	%r103, %r31, 2147483640;
	neg.s32 	%r97, %r103;
	shl.b32 	%r7, %r30, 3;
	mul.wide.u32 	%rd9, %r3, 4;
	add.s64 	%rd10, %rd9, %rd2;
	add.s64 	%rd52, %rd10, 16;
	mov.b32 	%r108, 0;
	mul.wide.s32 	%rd13, %r30, 4;
	mov.u32 	%r96, %r2;
$L__BB0_4:
	.pragma "nounroll";
	ld.global.u32 	%r45, [%rd52+-16];
	mul.wide.s32 	%rd11, %r96, 4;
	add.s64 	%rd12, %rd1, %rd11;
	ld.global.u32 	%r46, [%rd12];
	mad.lo.s32 	%r47, %r46, %r45, %r108;
	ld.global.u32 	%r48, [%rd52+-12];
	add.s64 	%rd14, %rd12, %rd13;
	ld.global.u32 	%r49, [%rd14];
	mad.lo.s32 	%r50, %r49, %r48, %r47;
	ld.global.u32 	%r51, [%rd52+-8];
	add.s64 	%rd15, %rd14, %rd13;
	ld.global.u32 	%r52, [%rd15];
	mad.lo.s32 	%r53, %r52, %r51, %r50;
	ld.global.u32 	%r54, [%rd52+-4];
	add.s64 	%rd16, %rd15, %rd13;
	ld.global.u32 	%r55, [%rd16];
	mad.lo.s32 	%r56, %r55, %r54, %r53;
	ld.global.u32 	%r57, [%rd52];
	add.s64 	%rd17, %rd16, %rd13;
	ld.global.u32 	%r58, [%rd17];
	mad.lo.s32 	%r59, %r58, %r57, %r56;
	ld.global.u32 	%r60, [%rd52+4];
	add.s64 	%rd18, %rd17, %rd13;
	ld.global.u32 	%r61, [%rd18];
	mad.lo.s32 	%r62, %r61, %r60, %r59;
	ld.global.u32 	%r63, [%rd52+8];
	add.s64 	%rd19, %rd18, %rd13;
	ld.global.u32 	%r64, [%rd19];
	mad.lo.s32 	%r65, %r64, %r63, %r62;
	ld.global.u32 	%r66, [%rd52+12];
	add.s64 	%rd20, %rd19, %rd13;
	ld.global.u32 	%r67, [%rd20];
	mad.lo.s32 	%r108, %r67, %r66, %r65;
	add.s32 	%r97, %r97, 8;
	add.s32 	%r96, %r96, %r7;
	add.s64 	%rd52, %rd52, 32;
	setp.ne.s32 	%p6, %r97, 0;
	@%p6 bra 	$L__BB0_4;
$L__BB0_5:
	setp.eq.s32 	%p7, %r4, 0;
	@%p7 bra 	$L__BB0_13;
	and.b32  	%r17, %r31, 3;
	setp.lt.u32 	%p8, %r4, 4;
	@%p8 bra 	$L__BB0_8;
	add.s32 	%r69, %r103, %r3;
	mul.wide.u32 	%rd21, %r69, 4;
	add.s64 	%rd22, %rd2, %rd21;
	ld.global.u32 	%r70, [%rd22];
	mad.lo.s32 	%r71, %r103, %r30, %r2;
	mul.wide.s32 	%rd23, %r71, 4;
	add.s64 	%rd24, %rd1, %rd23;
	ld.global.u32 	%r72, [%rd24];
	mad.lo.s32 	%r73, %r72, %r70, %r108;
	cvt.u64.u32 	%rd25, %r3;
	cvt.u64.u32 	%rd26, %r103;
	add.s64 	%rd27, %rd26, %rd25;
	shl.b64 	%rd28, %rd27, 2;
	add.s64 	%rd29, %rd2, %rd28;
	ld.global.u32 	%r74, [%rd29+4];
	mul.wide.s32 	%rd30, %r30, 4;
	add.s64 	%rd31, %rd24, %rd30;
	ld.global.u32 	%r75, [%rd31];
	mad.lo.s32 	%r76, %r75, %r74, %r73;
	ld.global.u32 	%r77, [%rd29+8];
	add.s64 	%rd32, %rd31, %rd30;
	ld.global.u32 	%r78, [%rd32];
	mad.lo.s32 	%r79, %r78, %r77, %r76;
	ld.global.u32 	%r80, [%rd29+12];
	add.s64 	%rd33, %rd32, %rd30;
	ld.global.u32 	%r81, [%rd33];
	mad.lo.s32 	%r108, %r81, %r80, %r79;
	add.s32 	%r103, %r103, 4;
$L__BB0_8:
	setp.eq.s32 	%p9, %r17, 0;
	@%p9 bra 	$L__BB0_13;
	setp.eq.s32 	%p10, %r17, 1;
	@%p10 bra 	$L__BB0_11;
	add.s32 	%r83, %r103, %r3;
	mul.wide.u32 	%rd34, %r83, 4;
	add.s64 	%rd35, %rd2, %rd34;
	ld.global.u32 	%r84, [%rd35];
	mad.lo.s32 	%r85, %r103, %r30, %r2;
	mul.wide.s32 	%rd36, %r85, 4;
	add.s64 	%rd37, %rd1, %rd36;
	ld.global.u32 	%r86, [%rd37];
	mad.lo.s32 	%r87, %r86, %r84, %r108;
	cvt.u64.u32 	%rd38, %r3;
	cvt.u64.u32 	%rd39, %r103;
	add.s64 	%rd40, %rd39, %rd38;
	shl.b64 	%rd41, %rd40, 2;
	add.s64 	%rd42, %rd2, %rd41;
	ld.global.u32 	%r88, [%rd42+4];
	mul.wide.s32 	%rd43, %r30, 4;
	add.s64 	%rd44, %rd37, %rd43;
	ld.global.u32 	%r89, [%rd44];
	mad.lo.s32 	%r108, %r89, %r88, %r87;
	add.s32 	%r103, %r103, 2;
$L__BB0_11:
	and.b32  	%r90, %r31, 1;
	setp.eq.b32 	%p11, %r90, 1;
	not.pred 	%p12, %p11;
	@%p12 bra 	$L__BB0_13;
	add.s32 	%r91, %r103, %r3;
	mul.wide.u32 	%rd45, %r91, 4;
	add.s64 	%rd46, %rd2, %rd45;
	ld.global.u32 	%r92, [%rd46];
	mad.lo.s32 	%r93, %r103, %r30, %r2;
	mul.wide.s32 	%rd47, %r93, 4;
	add.s64 	%rd48, %rd1, %rd47;
	ld.global.u32 	%r94, [%rd48];
	mad.lo.s32 	%r108, %r94, %r92, %r108;
$L__BB0_13:
	mad.lo.s32 	%r95, %r30, %r37, %r2;
	cvta.to.global.u64 	%rd49, %rd6;
	mul.wide.s32 	%rd50, %r95, 4;
	add.s64 	%rd51, %rd49, %rd50;
	st.global.u32 	[%rd51], %r108;
$L__BB0_14:
	ret;

}


// ===== COMPILED SASS (sm_100) =====

	.target	sm_100

	.elftype	@"ET_EXEC"


//--------------------- .note.nv.tkinfo           --------------------------
	.section	.note.nv.tkinfo,"",@"SHT_NOTE"
	.sectionflags	@"SHF_NOTE_NV_TKINFO"
	.tkinfo
        /*0018*/ 	.word	0x00000002
        /*0030*/ 	.string	""
        /*0030*/ 	.string	"ptxas"
        /*0030*/ 	.string	"Cuda compilation tools, release 13.0, V13.0.88"
        /*0030*/ 	.string	"Build cuda_13.0.r13.0/compiler.36424714_0"
        /*0030*/ 	.string	"-arch sm_100 -m 64 "



//--------------------- .note.nv.cuinfo           --------------------------
	.section	.note.nv.cuinfo,"",@"SHT_NOTE"
	.sectionflags	@"SHF_NOTE_NV_CUINFO"
        /*0018*/ 	.short	0x0002
        /*001a*/ 	.short	0x0064
        /*001c*/ 	.short	0x0082
	.zero		2


//--------------------- .nv.info                  --------------------------
	.section	.nv.info,"",@"SHT_CUDA_INFO"
	.align	4


	//----- nvinfo : EIATTR_REGCOUNT
	.align		4
        /*0000*/ 	.byte	0x04, 0x2f
        /*0002*/ 	.short	(.L_1 - .L_0)
	.align		4
.L_0:
        /*0004*/ 	.word	index@(_Z9matrixMulPiS_S_iii)
        /*0008*/ 	.word	0x00000020


	//----- nvinfo : EIATTR_FRAME_SIZE
	.align		4
.L_1:
        /*000c*/ 	.byte	0x04, 0x11
        /*000e*/ 	.short	(.L_3 - .L_2)
	.align		4
.L_2:
        /*0010*/ 	.word	index@(_Z9matrixMulPiS_S_iii)
        /*0014*/ 	.word	0x00000000


	//----- nvinfo : EIATTR_MIN_STACK_SIZE
	.align		4
.L_3:
        /*0018*/ 	.byte	0x04, 0x12
        /*001a*/ 	.short	(.L_5 - .L_4)
	.align		4
.L_4:
        /*001c*/ 	.word	index@(_Z9matrixMulPiS_S_iii)
        /*0020*/ 	.word	0x00000000
.L_5:


//--------------------- .nv.compat                --------------------------
	.section	.nv.compat,"",@"SHT_CUDA_COMPAT_INFO"
	.align	4
        /*0000*/ 	.byte	0x02, 0x09, 0x00, 0x00, 0x02, 0x02, 0x01, 0x00, 0x02, 0x05, 0x05, 0x00, 0x03, 0x07, 0x01, 0x01
        /*0010*/ 	.byte	0x02, 0x03, 0x00, 0x00, 0x02, 0x06, 0x01, 0x00, 0x04, 0x0b, 0x08, 0x00, 0x09, 0x00, 0x00, 0x00
        /*0020*/ 	.byte	0x00, 0x00, 0x00, 0x00


//--------------------- .nv.info._Z9matrixMulPiS_S_iii --------------------------
	.section	.nv.info._Z9matrixMulPiS_S_iii,"",@"SHT_CUDA_INFO"
	.sectionflags	@""
	.align	4


	//----- nvinfo : EIATTR_CUDA_API_VERSION
	.align		4
        /*0000*/ 	.byte	0x04, 0x37
        /*0002*/ 	.short	(.L_7 - .L_6)
.L_6:
        /*0004*/ 	.word	0x00000082


	//----- nvinfo : EIATTR_KPARAM_INFO
	.align		4
.L_7:
        /*0008*/ 	.byte	0x04, 0x17
        /*000a*/ 	.short	(.L_9 - .L_8)
.L_8:
        /*000c*/ 	.word	0x00000000
        /*0010*/ 	.short	0x0005
        /*0012*/ 	.short	0x0020
        /*0014*/ 	.byte	0x00, 0xf0, 0x11, 0x00


	//----- nvinfo : EIATTR_KPARAM_INFO
	.align		4
.L_9:
        /*0018*/ 	.byte	0x04, 0x17
        /*001a*/ 	.short	(.L_11 - .L_10)
.L_10:
        /*001c*/ 	.word	0x00000000
        /*0020*/ 	.short	0x0004
        /*0022*/ 	.short	0x001c
        /*0024*/ 	.byte	0x00, 0xf0, 0x11, 0x00


	//----- nvinfo : EIATTR_KPARAM_INFO
	.align		4
.L_11:
        /*0028*/ 	.byte	0x04, 0x17
        /*002a*/ 	.short	(.L_13 - .L_12)
.L_12:
        /*002c*/ 	.word	0x00000000
        /*0030*/ 	.short	0x0003
        /*0032*/ 	.short	0x0018
        /*0034*/ 	.byte	0x00, 0xf0, 0x11, 0x00


	//----- nvinfo : EIATTR_KPARAM_INFO
	.align		4
.L_13:
        /*0038*/ 	.byte	0x04, 0x17
        /*003a*/ 	.short	(.L_15 - .L_14)
.L_14:
        /*003c*/ 	.word	0x00000000
        /*0040*/ 	.short	0x0002
        /*0042*/ 	.short	0x0010
        /*0044*/ 	.byte	0x00, 0xf5, 0x21, 0x00


	//----- nvinfo : EIATTR_KPARAM_INFO
	.align		4
.L_15:
        /*0048*/ 	.byte	0x04, 0x17
        /*004a*/ 	.short	(.L_17 - .L_16)
.L_16:
        /*004c*/ 	.word	0x00000000
        /*0050*/ 	.short	0x0001
        /*0052*/ 	.short	0x0008
        /*0054*/ 	.byte	0x00, 0xf5, 0x21, 0x00


	//----- nvinfo : EIATTR_KPARAM_INFO
	.align		4
.L_17:
        /*0058*/ 	.byte	0x04, 0x17
        /*005a*/ 	.short	(.L_19 - .L_18)
.L_18:
        /*005c*/ 	.word	0x00000000
        /*0060*/ 	.short	0x0000
        /*0062*/ 	.short	0x0000
        /*0064*/ 	.byte	0x00, 0xf5, 0x21, 0x00


	//----- nvinfo : EIATTR_SPARSE_MMA_MASK
	.align		4
.L_19:
        /*0068*/ 	.byte	0x03, 0x50
        /*006a*/ 	.short	0x0000


	//----- nvinfo : EIATTR_MAXREG_COUNT
	.align		4
        /*006c*/ 	.byte	0x03, 0x1b
        /*006e*/ 	.short	0x00ff


	//----- nvinfo : EIATTR_MERCURY_ISA_VERSION
	.align		4
        /*0070*/ 	.byte	0x03, 0x5f
        /*0072*/ 	.short	0x0101


	//----- nvinfo : EIATTR_VRC_CTA_INIT_COUNT
	.align		4
        /*0074*/ 	.byte	0x02, 0x4a
	.zero		1
	.zero		1


	//----- nvinfo : EIATTR_EXIT_INSTR_OFFSETS
	.align		4
        /*0078*/ 	.byte	0x04, 0x1c
        /*007a*/ 	.short	(.L_21 - .L_20)


	//   ....[0]....
.L_20:
        /*007c*/ 	.word	0x000000c0


	//   ....[1]....
        /*0080*/ 	.word	0x000008d0


	//----- nvinfo : EIATTR_CBANK_PARAM_SIZE
	.align		4
.L_21:
        /*0084*/ 	.byte	0x03, 0x19
        /*0086*/ 	.short	0x0024


	//----- nvinfo : EIATTR_PARAM_CBANK
	.align		4
        /*0088*/ 	.byte	0x04, 0x0a
        /*008a*/ 	.short	(.L_23 - .L_22)
	.align		4
.L_22:
        /*008c*/ 	.word	index@(.nv.constant0._Z9matrixMulPiS_S_iii)
        /*0090*/ 	.short	0x0380
        /*0092*/ 	.short	0x0024


	//----- nvinfo : EIATTR_SW_WAR
	.align		4
.L_23:
        /*0094*/ 	.byte	0x04, 0x36
        /*0096*/ 	.short	(.L_25 - .L_24)
.L_24:
        /*0098*/ 	.word	0x00000008
.L_25:


//--------------------- .nv.callgraph             --------------------------
	.section	.nv.callgraph,"",@"SHT_CUDA_CALLGRAPH"
	.align	4
	.sectionentsize	8
	.align		4
        /*0000*/ 	.word	0x00000000
	.align		4
        /*0004*/ 	.word	0xffffffff
	.align		4
        /*0008*/ 	.word	0x00000000
	.align		4
        /*000c*/ 	.word	0xfffffffe
	.align		4
        /*0010*/ 	.word	0x00000000
	.align		4
        /*0014*/ 	.word	0xfffffffd
	.align		4
        /*0018*/ 	.word	0x00000000
	.align		4
        /*001c*/ 	.word	0xfffffffc


//--------------------- .text._Z9matrixMulPiS_S_iii --------------------------
	.section	.text._Z9matrixMulPiS_S_iii,"ax",@progbits
	.align	128
        .global         _Z9matrixMulPiS_S_iii
        .type           _Z9matrixMulPiS_S_iii,@function
        .size           _Z9matrixMulPiS_S_iii,(.L_x_5 - _Z9matrixMulPiS_S_iii)
        .other          _Z9matrixMulPiS_S_iii,@"STO_CUDA_ENTRY STV_DEFAULT"
_Z9matrixMulPiS_S_iii:
.text._Z9matrixMulPiS_S_iii:
[----:B------:R-:W-:Y:S01]  /*0000*/  LDC R1, c[0x0][0x37c] ;  /* 0x0000df00ff017b82 */ /* 0x000fe20000000800 */
[----:B------:R-:W0:Y:S07]  /*0010*/  S2R R5, SR_TID.Y ;  /* 0x0000000000057919 */ /* 0x000e2e0000002200 */
[----:B------:R-:W0:Y:S01]  /*0020*/  S2UR UR4, SR_CTAID.Y ;  /* 0x00000000000479c3 */ /* 0x000e220000002600 */
[----:B------:R-:W1:Y:S07]  /*0030*/  S2R R7, SR_TID.X ;  /* 0x0000000000077919 */ /* 0x000e6e0000002100 */
[----:B------:R-:W0:Y:S08]  /*0040*/  LDC R0, c[0x0][0x364] ;  /* 0x0000d900ff007b82 */ /* 0x000e300000000800 */
[----:B------:R-:W1:Y:S08]  /*0050*/  S2UR UR5, SR_CTAID.X ;  /* 0x00000000000579c3 */ /* 0x000e700000002500 */
[----:B------:R-:W1:Y:S08]  /*0060*/  LDC R18, c[0x0][0x360] ;  /* 0x0000d800ff127b82 */ /* 0x000e700000000800 */
[----:B------:R-:W2:Y:S01]  /*0070*/  LDC.64 R2, c[0x0][0x398] ;  /* 0x0000e600ff027b82 */ /* 0x000ea20000000a00 */
[----:B0-----:R-:W-:-:S02]  /*0080*/  IMAD R0, R0, UR4, R5 ;  /* 0x0000000400007c24 */ /* 0x001fc4000f8e0205 */
[----:B-1----:R-:W-:-:S03]  /*0090*/  IMAD R18, R18, UR5, R7 ;  /* 0x0000000512127c24 */ /* 0x002fc6000f8e0207 */
[----:B--2---:R-:W-:-:S04]  /*00a0*/  ISETP.GE.AND P0, PT, R0, R2, PT ;  /* 0x000000020000720c */ /* 0x004fc80003f06270 */
[----:B------:R-:W-:-:S13]  /*00b0*/  ISETP.GE.OR P0, PT, R18, R3, P0 ;  /* 0x000000031200720c */ /* 0x000fda0000706670 */
[----:B------:R-:W-:Y:S05]  /*00c0*/  @P0 EXIT ;  /* 0x000000000000094d */ /* 0x000fea0003800000 */
[----:B------:R-:W0:Y:S01]  /*00d0*/  LDC R19, c[0x0][0x3a0] ;  /* 0x0000e800ff137b82 */ /* 0x000e220000000800 */
[----:B------:R-:W1:Y:S01]  /*00e0*/  LDCU.64 UR4, c[0x0][0x358] ;  /* 0x00006b00ff0477ac */ /* 0x000e620008000a00 */
[----:B------:R-:W-:Y:S01]  /*00f0*/  HFMA2 R24, -RZ, RZ, 0, 0 ;  /* 0x00000000ff187431 */ /* 0x000fe200000001ff */
[----:B0-----:R-:W-:-:S13]  /*0100*/  ISETP.GE.AND P0, PT, R19, 0x1, PT ;  /* 0x000000011300780c */ /* 0x001fda0003f06270 */
[----:B-1----:R-:W-:Y:S05]  /*0110*/  @!P0 BRA `(.L_x_0) ;  /* 0x0000000400dc8947 */ /* 0x002fea0003800000 */
[C---:B------:R-:W-:Y:S01]  /*0120*/  ISETP.GE.U32.AND P1, PT, R19.reuse, 0x8, PT ;  /* 0x000000081300780c */ /* 0x040fe20003f26070 */
[----:B------:R-:W-:Y:S01]  /*0130*/  IMAD R20, R0, R19, RZ ;  /* 0x0000001300147224 */ /* 0x000fe200078e02ff */
[----:B------:R-:W-:Y:S02]  /*0140*/  LOP3.LUT R27, R19, 0x7, RZ, 0xc0, !PT ;  /* 0x00000007131b7812 */ /* 0x000fe400078ec0ff */
[----:B------:R-:W-:Y:S02]  /*0150*/  MOV R21, RZ ;  /* 0x000000ff00157202 */ /* 0x000fe40000000f00 */
[----:B------:R-:W-:Y:S02]  /*0160*/  ISETP.NE.AND P0, PT, R27, RZ, PT ;  /* 0x000000ff1b00720c */ /* 0x000fe40003f05270 */
[----:B------:R-:W-:-:S05]  /*0170*/  MOV R24, RZ ;  /* 0x000000ff00187202 */ /* 0x000fca0000000f00 */
[----:B------:R-:W-:Y:S06]  /*0180*/  @!P1 BRA `(.L_x_1) ;  /* 0x0000000000c09947 */ /* 0x000fec0003800000 */
[----:B------:R-:W0:Y:S01]  /*0190*/  LDC.64 R4, c[0x0][0x380] ;  /* 0x0000e000ff047b82 */ /* 0x000e220000000a00 */
[----:B------:R-:W-:Y:S02]  /*01a0*/  LOP3.LUT R21, R19, 0x7ffffff8, RZ, 0xc0, !PT ;  /* 0x7ffffff813157812 */ /* 0x000fe400078ec0ff */
[----:B------:R-:W-:Y:S02]  /*01b0*/  MOV R24, RZ ;  /* 0x000000ff00187202 */ /* 0x000fe40000000f00 */
[----:B------:R-:W-:Y:S02]  /*01c0*/  MOV R2, R18 ;  /* 0x0000001200027202 */ /* 0x000fe40000000f00 */
[----:B------:R-:W-:Y:S01]  /*01d0*/  IADD3 R22, PT, PT, -R21, RZ, RZ ;  /* 0x000000ff15167210 */ /* 0x000fe20007ffe1ff */
[----:B0-----:R-:W-:-:S03]  /*01e0*/  IMAD.WIDE.U32 R4, R20, 0x4, R4 ;  /* 0x0000000414047825 */ /* 0x001fc600078e0004 */
[----:B------:R-:W-:-:S04]  /*01f0*/  IADD3 R6, P1, PT, R4, 0x10, RZ ;  /* 0x0000001004067810 */ /* 0x000fc80007f3e0ff */
[----:B------:R-:W-:-:S09]  /*0200*/  IADD3.X R5, PT, PT, RZ, R5, RZ, P1, !PT ;  /* 0x00000005ff057210 */ /* 0x000fd20000ffe4ff */
.L_x_2:
[----:B------:R-:W0:Y:S01]  /*0210*/  LDC.64 R16, c[0x0][0x388] ;  /* 0x0000e200ff107b82 */ /* 0x000e220000000a00 */
[----:B------:R-:W-:-:S05]  /*0220*/  MOV R4, R6 ;  /* 0x0000000600047202 */ /* 0x000fca0000000f00 */
[----:B------:R-:W2:Y:S04]  /*0230*/  LDG.E R25, desc[UR4][R4.64+-0x10] ;  /* 0xfffff00404197981 */ /* 0x000ea8000c1e1900 */
[----:B------:R-:W3:Y:S04]  /*0240*/  LDG.E R23, desc[UR4][R4.64+-0xc] ;  /* 0xfffff40404177981 */ /* 0x000ee8000c1e1900 */
[----:B------:R-:W4:Y:S04]  /*0250*/  LDG.E R29, desc[UR4][R4.64+-0x8] ;  /* 0xfffff804041d7981 */ /* 0x000f28000c1e1900 */
[----:B------:R-:W5:Y:S01]  /*0260*/  LDG.E R28, desc[UR4][R4.64+-0x4] ;  /* 0xfffffc04041c7981 */ /* 0x000f62000c1e1900 */
[----:B0-----:R-:W-:-:S05]  /*0270*/  IMAD.WIDE R16, R2, 0x4, R16 ;  /* 0x0000000402107825 */ /* 0x001fca00078e0210 */
[----:B------:R0:W2:Y:S01]  /*0280*/  LDG.E R26, desc[UR4][R16.64] ;  /* 0x00000004101a7981 */ /* 0x0000a2000c1e1900 */
[----:B------:R-:W-:-:S04]  /*0290*/  IMAD.WIDE R14, R3, 0x4, R16 ;  /* 0x00000004030e7825 */ /* 0x000fc800078e0210 */
[C---:B------:R-:W-:Y:S02]  /*02a0*/  IMAD.WIDE R6, R3.reuse, 0x4, R14 ;  /* 0x0000000403067825 */ /* 0x040fe400078e020e */
[----:B------:R-:W3:Y:S02]  /*02b0*/  LDG.E R14, desc[UR4][R14.64] ;  /* 0x000000040e0e7981 */ /* 0x000ee4000c1e1900 */
[C---:B------:R-:W-:Y:S02]  /*02c0*/  IMAD.WIDE R10, R3.reuse, 0x4, R6 ;  /* 0x00000004030a7825 */ /* 0x040fe400078e0206 */
[----:B------:R-:W4:Y:S02]  /*02d0*/  LDG.E R6, desc[UR4][R6.64] ;  /* 0x0000000406067981 */ /* 0x000f24000c1e1900 */
[C---:B------:R-:W-:Y:S02]  /*02e0*/  IMAD.WIDE R8, R3.reuse, 0x4, R10 ;  /* 0x0000000403087825 */ /* 0x040fe400078e020a */
[----:B------:R-:W5:Y:S02]  /*02f0*/  LDG.E R10, desc[UR4][R10.64] ;  /* 0x000000040a0a7981 */ /* 0x000f64000c1e1900 */
[----:B------:R-:W-:-:S02]  /*0300*/  IMAD.WIDE R12, R3, 0x4, R8 ;  /* 0x00000004030c7825 */ /* 0x000fc400078e0208 */
[----:B------:R-:W5:Y:S04]  /*0310*/  LDG.E R7, desc[UR4][R4.64] ;  /* 0x0000000404077981 */ /* 0x000f68000c1e1900 */
[----:B------:R-:W5:Y:S01]  /*0320*/  LDG.E R8, desc[UR4][R8.64] ;  /* 0x0000000408087981 */ /* 0x000f62000c1e1900 */
[----:B0-----:R-:W-:-:S03]  /*0330*/  IMAD.WIDE R16, R3, 0x4, R12 ;  /* 0x0000000403107825 */ /* 0x001fc600078e020c */
[----:B------:R-:W5:Y:S04]  /*0340*/  LDG.E R12, desc[UR4][R12.64] ;  /* 0x000000040c0c7981 */ /* 0x000f68000c1e1900 */
[----:B------:R-:W5:Y:S04]  /*0350*/  LDG.E R15, desc[UR4][R16.64] ;  /* 0x00000004100f7981 */ /* 0x000f68000c1e1900 */
[----:B------:R-:W5:Y:S04]  /*0360*/  LDG.E R9, desc[UR4][R4.64+0x4] ;  /* 0x0000040404097981 */ /* 0x000f68000c1e1900 */
[----:B------:R-:W5:Y:S01]  /*0370*/  LDG.E R11, desc[UR4][R4.64+0xc] ;  /* 0x00000c04040b7981 */ /* 0x000f62000c1e1900 */
[----:B--2---:R-:W-:-:S02]  /*0380*/  IMAD R26, R25, R26, R24 ;  /* 0x0000001a191a7224 */ /* 0x004fc400078e0218 */
[----:B------:R-:W-:Y:S02]  /*0390*/  IMAD.WIDE R24, R3, 0x4, R16 ;  /* 0x0000000403187825 */ /* 0x000fe400078e0210 */
[----:B------:R0:W2:Y:S04]  /*03a0*/  LDG.E R16, desc[UR4][R4.64+0x8] ;  /* 0x0000080404107981 */ /* 0x0000a8000c1e1900 */
[----:B------:R-:W2:Y:S01]  /*03b0*/  LDG.E R24, desc[UR4][R24.64] ;  /* 0x0000000418187981 */ /* 0x000ea2000c1e1900 */
[----:B---3--:R-:W-:Y:S01]  /*03c0*/  IMAD R14, R23, R14, R26 ;  /* 0x0000000e170e7224 */ /* 0x008fe200078e021a */
[----:B------:R-:W-:-:S03]  /*03d0*/  IADD3 R22, PT, PT, R22, 0x8, RZ ;  /* 0x0000000816167810 */ /* 0x000fc60007ffe0ff */
[----:B----4-:R-:W-:Y:S01]  /*03e0*/  IMAD R29, R29, R6, R14 ;  /* 0x000000061d1d7224 */ /* 0x010fe200078e020e */
[----:B------:R-:W-:-:S03]  /*03f0*/  ISETP.NE.AND P1, PT, R22, RZ, PT ;  /* 0x000000ff1600720c */ /* 0x000fc60003f25270 */
[----:B-----5:R-:W-:Y:S01]  /*0400*/  IMAD R10, R28, R10, R29 ;  /* 0x0000000a1c0a7224 */ /* 0x020fe200078e021d */
[----:B------:R-:W-:-:S03]  /*0410*/  IADD3 R6, P2, PT, R4, 0x20, RZ ;  /* 0x0000002004067810 */ /* 0x000fc60007f5e0ff */
[----:B------:R-:W-:Y:S01]  /*0420*/  IMAD R7, R7, R8, R10 ;  /* 0x0000000807077224 */ /* 0x000fe200078e020a */
[----:B0-----:R-:W-:Y:S02]  /*0430*/  IADD3.X R5, PT, PT, RZ, R5, RZ, P2, !PT ;  /* 0x00000005ff057210 */ /* 0x001fe400017fe4ff */
[----:B------:R-:W-:Y:S01]  /*0440*/  LEA R2, R3, R2, 0x3 ;  /* 0x0000000203027211 */ /* 0x000fe200078e18ff */
[----:B------:R-:W-:-:S04]  /*0450*/  IMAD R7, R9, R12, R7 ;  /* 0x0000000c09077224 */ /* 0x000fc800078e0207 */
[----:B--2---:R-:W-:-:S04]  /*0460*/  IMAD R7, R16, R15, R7 ;  /* 0x0000000f10077224 */ /* 0x004fc800078e0207 */
[----:B------:R-:W-:Y:S01]  /*0470*/  IMAD R24, R11, R24, R7 ;  /* 0x000000180b187224 */ /* 0x000fe200078e0207 */
[----:B------:R-:W-:Y:S06]  /*0480*/  @P1 BRA `(.L_x_2) ;  /* 0xfffffffc00601947 */ /* 0x000fec000383ffff */
.L_x_1:
[----:B------:R-:W-:Y:S05]  /*0490*/  @!P0 BRA `(.L_x_0) ;  /* 0x0000000000fc8947 */ /* 0x000fea0003800000 */
[----:B------:R-:W-:Y:S02]  /*04a0*/  ISETP.GE.U32.AND P1, PT, R27, 0x4, PT ;  /* 0x000000041b00780c */ /* 0x000fe40003f26070 */
[----:B------:R-:W-:-:S04]  /*04b0*/  LOP3.LUT R2, R19, 0x3, RZ, 0xc0, !PT ;  /* 0x0000000313027812 */ /* 0x000fc800078ec0ff */
[----:B------:R-:W-:-:S07]  /*04c0*/  ISETP.NE.AND P0, PT, R2, RZ, PT ;  /* 0x000000ff0200720c */ /* 0x000fce0003f05270 */
[----:B------:R-:W-:Y:S06]  /*04d0*/  @!P1 BRA `(.L_x_3) ;  /* 0x00000000006c9947 */ /* 0x000fec0003800000 */
[----:B------:R-:W0:Y:S01]  /*04e0*/  LDC.64 R6, c[0x0][0x388] ;  /* 0x0000e200ff067b82 */ /* 0x000e220000000a00 */
[----:B------:R-:W1:Y:S01]  /*04f0*/  LDCU.64 UR6, c[0x0][0x380] ;  /* 0x00007000ff0677ac */ /* 0x000e620008000a00 */
[----:B------:R-:W-:Y:S01]  /*0500*/  IMAD R9, R21, R3, R18 ;  /* 0x0000000315097224 */ /* 0x000fe200078e0212 */
[CC--:B------:R-:W-:Y:S02]  /*0510*/  IADD3 R5, PT, PT, R20.reuse, R21.reuse, RZ ;  /* 0x0000001514057210 */ /* 0x0c0fe40007ffe0ff */
[----:B------:R-:W-:-:S03]  /*0520*/  IADD3 R10, P1, PT, R20, R21, RZ ;  /* 0x00000015140a7210 */ /* 0x000fc60007f3e0ff */
[----:B------:R-:W2:Y:S01]  /*0530*/  LDC.64 R14, c[0x0][0x380] ;  /* 0x0000e000ff0e7b82 */ /* 0x000ea20000000a00 */
[----:B0-----:R-:W-:-:S04]  /*0540*/  IMAD.WIDE R6, R9, 0x4, R6 ;  /* 0x0000000409067825 */ /* 0x001fc800078e0206 */
[----:B------:R-:W-:Y:S02]  /*0550*/  IMAD.WIDE R8, R3, 0x4, R6 ;  /* 0x0000000403087825 */ /* 0x000fe400078e0206 */
[----:B------:R-:W3:Y:S02]  /*0560*/  LDG.E R6, desc[UR4][R6.64] ;  /* 0x0000000406067981 */ /* 0x000ee4000c1e1900 */
[----:B--2---:R-:W-:Y:S01]  /*0570*/  IMAD.WIDE.U32 R14, R5, 0x4, R14 ;  /* 0x00000004050e7825 */ /* 0x004fe200078e000e */
[----:B------:R-:W-:Y:S02]  /*0580*/  IADD3.X R5, PT, PT, RZ, RZ, RZ, P1, !PT ;  /* 0x000000ffff057210 */ /* 0x000fe40000ffe4ff */
[----:B-1----:R-:W-:-:S03]  /*0590*/  LEA R4, P1, R10, UR6, 0x2 ;  /* 0x000000060a047c11 */ /* 0x002fc6000f8210ff */
[----:B------:R-:W3:Y:S01]  /*05a0*/  LDG.E R15, desc[UR4][R14.64] ;  /* 0x000000040e0f7981 */ /* 0x000ee2000c1e1900 */
[----:B------:R-:W-:Y:S01]  /*05b0*/  LEA.HI.X R5, R10, UR7, R5, 0x2, P1 ;  /* 0x000000070a057c11 */ /* 0x000fe200088f1405 */
[C---:B------:R-:W-:Y:S02]  /*05c0*/  IMAD.WIDE R10, R3.reuse, 0x4, R8 ;  /* 0x00000004030a7825 */ /* 0x040fe400078e0208 */
[----:B------:R-:W2:Y:S04]  /*05d0*/  LDG.E R8, desc[UR4][R8.64] ;  /* 0x0000000408087981 */ /* 0x000ea8000c1e1900 */
[----:B------:R-:W2:Y:S01]  /*05e0*/  LDG.E R17, desc[UR4][R4.64+0x4] ;  /* 0x0000040404117981 */ /* 0x000ea2000c1e1900 */
[----:B------:R-:W-:-:S03]  /*05f0*/  IMAD.WIDE R12, R3, 0x4, R10 ;  /* 0x00000004030c7825 */ /* 0x000fc600078e020a */
[----:B------:R-:W4:Y:S04]  /*0600*/  LDG.E R22, desc[UR4][R10.64] ;  /* 0x000000040a167981 */ /* 0x000f28000c1e1900 */
[----:B------:R-:W4:Y:S04]  /*0610*/  LDG.E R16, desc[UR4][R4.64+0x8] ;  /* 0x0000080404107981 */ /* 0x000f28000c1e1900 */
[----:B------:R-:W5:Y:S04]  /*0620*/  LDG.E R23, desc[UR4][R4.64+0xc] ;  /* 0x00000c0404177981 */ /* 0x000f68000c1e1900 */
[----:B------:R-:W5:Y:S01]  /*0630*/  LDG.E R12, desc[UR4][R12.64] ;  /* 0x000000040c0c7981 */ /* 0x000f62000c1e1900 */
[----:B------:R-:W-:Y:S01]  /*0640*/  IADD3 R21, PT, PT, R21, 0x4, RZ ;  /* 0x0000000415157810 */ /* 0x000fe20007ffe0ff */
[----:B---3--:R-:W-:-:S04]  /*0650*/  IMAD R24, R15, R6, R24 ;  /* 0x000000060f187224 */ /* 0x008fc800078e0218 */
[----:B--2---:R-:W-:-:S04]  /*0660*/  IMAD R17, R17, R8, R24 ;  /* 0x0000000811117224 */ /* 0x004fc800078e0218 */
[----:B----4-:R-:W-:-:S04]  /*0670*/  IMAD R16, R16, R22, R17 ;  /* 0x0000001610107224 */ /* 0x010fc800078e0211 */
[----:B-----5:R-:W-:-:S07]  /*0680*/  IMAD R24, R23, R12, R16 ;  /* 0x0000000c17187224 */ /* 0x020fce00078e0210 */
.L_x_3:
[----:B------:R-:W-:Y:S05]  /*0690*/  @!P0 BRA `(.L_x_0) ;  /* 0x00000000007c8947 */ /* 0x000fea0003800000 */
[----:B------:R-:W-:Y:S01]  /*06a0*/  ISETP.NE.AND P1, PT, R2, 0x1, PT ;  /* 0x000000010200780c */ /* 0x000fe20003f25270 */
[----:B------:R-:W0:Y:S01]  /*06b0*/  LDC.64 R12, c[0x0][0x380] ;  /* 0x0000e000ff0c7b82 */ /* 0x000e220000000a00 */
[----:B------:R-:W-:-:S04]  /*06c0*/  LOP3.LUT R19, R19, 0x1, RZ, 0xc0, !PT ;  /* 0x0000000113137812 */ /* 0x000fc800078ec0ff */
[----:B------:R-:W-:-:S03]  /*06d0*/  ISETP.NE.U32.AND P0, PT, R19, 0x1, PT ;  /* 0x000000011300780c */ /* 0x000fc60003f05070 */
[----:B------:R-:W1:Y:S04]  /*06e0*/  LDC.64 R10, c[0x0][0x388] ;  /* 0x0000e200ff0a7b82 */ /* 0x000e680000000a00 */
[CC--:B------:R-:W-:Y:S02]  /*06f0*/  @P1 IADD3 R15, PT, PT, R20.reuse, R21.reuse, RZ ;  /* 0x00000015140f1210 */ /* 0x0c0fe40007ffe0ff */
[----:B------:R-:W-:Y:S02]  /*0700*/  @P1 IADD3 R2, P2, PT, R20, R21, RZ ;  /* 0x0000001514021210 */ /* 0x000fe40007f5e0ff */
[----:B------:R-:W2:Y:S02]  /*0710*/  @P1 LDC.64 R4, c[0x0][0x380] ;  /* 0x0000e000ff041b82 */ /* 0x000ea40000000a00 */
[----:B------:R-:W-:-:S06]  /*0720*/  @P1 IADD3.X R14, PT, PT, RZ, RZ, RZ, P2, !PT ;  /* 0x000000ffff0e1210 */ /* 0x000fcc00017fe4ff */
[----:B------:R-:W3:Y:S01]  /*0730*/  LDC.64 R6, c[0x0][0x380] ;  /* 0x0000e000ff067b82 */ /* 0x000ee20000000a00 */
[----:B0-----:R-:W-:-:S04]  /*0740*/  @P1 IMAD.WIDE.U32 R12, R15, 0x4, R12 ;  /* 0x000000040f0c1825 */ /* 0x001fc800078e000c */
[C---:B------:R-:W-:Y:S01]  /*0750*/  @P1 IMAD R15, R21.reuse, R3, R18 ;  /* 0x00000003150f1224 */ /* 0x040fe200078e0212 */
[----:B------:R-:W-:Y:S01]  /*0760*/  @P1 IADD3 R21, PT, PT, R21, 0x2, RZ ;  /* 0x0000000215151810 */ /* 0x000fe20007ffe0ff */
[----:B------:R-:W4:Y:S01]  /*0770*/  @P1 LDG.E R13, desc[UR4][R12.64] ;  /* 0x000000040c0d1981 */ /* 0x000f22000c1e1900 */
[----:B------:R-:W0:Y:S01]  /*0780*/  LDC.64 R8, c[0x0][0x388] ;  /* 0x0000e200ff087b82 */ /* 0x000e220000000a00 */
[----:B-1----:R-:W-:Y:S01]  /*0790*/  @P1 IMAD.WIDE R10, R15, 0x4, R10 ;  /* 0x000000040f0a1825 */ /* 0x002fe200078e020a */
[----:B------:R-:W-:Y:S02]  /*07a0*/  @!P0 IADD3 R17, PT, PT, R20, R21, RZ ;  /* 0x0000001514118210 */ /* 0x000fe40007ffe0ff */
[----:B--2---:R-:W-:Y:S01]  /*07b0*/  @P1 LEA R4, P2, R2, R4, 0x2 ;  /* 0x0000000402041211 */ /* 0x004fe200078410ff */
[----:B------:R-:W-:-:S03]  /*07c0*/  @!P0 IMAD R21, R21, R3, R18 ;  /* 0x0000000315158224 */ /* 0x000fc600078e0212 */
[----:B------:R-:W-:Y:S01]  /*07d0*/  @P1 LEA.HI.X R5, R2, R5, R14, 0x2, P2 ;  /* 0x0000000502051211 */ /* 0x000fe200010f140e */
[----:B------:R-:W-:Y:S01]  /*07e0*/  @P1 IMAD.WIDE R14, R3, 0x4, R10 ;  /* 0x00000004030e1825 */ /* 0x000fe200078e020a */
[----:B------:R-:W4:Y:S03]  /*07f0*/  @P1 LDG.E R2, desc[UR4][R10.64] ;  /* 0x000000040a021981 */ /* 0x000f26000c1e1900 */
[----:B---3--:R-:W-:Y:S01]  /*0800*/  @!P0 IMAD.WIDE.U32 R6, R17, 0x4, R6 ;  /* 0x0000000411068825 */ /* 0x008fe200078e0006 */
[----:B------:R-:W2:Y:S04]  /*0810*/  @P1 LDG.E R5, desc[UR4][R4.64+0x4] ;  /* 0x0000040404051981 */ /* 0x000ea8000c1e1900 */
[----:B------:R-:W2:Y:S01]  /*0820*/  @P1 LDG.E R14, desc[UR4][R14.64] ;  /* 0x000000040e0e1981 */ /* 0x000ea2000c1e1900 */
[----:B0-----:R-:W-:-:S03]  /*0830*/  @!P0 IMAD.WIDE R8, R21, 0x4, R8 ;  /* 0x0000000415088825 */ /* 0x001fc600078e0208 */
[----:B------:R-:W3:Y:S04]  /*0840*/  @!P0 LDG.E R7, desc[UR4][R6.64] ;  /* 0x0000000406078981 */ /* 0x000ee8000c1e1900 */
[----:B------:R-:W3:Y:S01]  /*0850*/  @!P0 LDG.E R8, desc[UR4][R8.64] ;  /* 0x0000000408088981 */ /* 0x000ee2000c1e1900 */
[----:B----4-:R-:W-:-:S04]  /*0860*/  @P1 IMAD R2, R13, R2, R24 ;  /* 0x000000020d021224 */ /* 0x010fc800078e0218 */
[----:B--2---:R-:W-:-:S04]  /*0870*/  @P1 IMAD R24, R5, R14, R2 ;  /* 0x0000000e05181224 */ /* 0x004fc800078e0202 */
[----:B---3--:R-:W-:-:S07]  /*0880*/  @!P0 IMAD R24, R7, R8, R24 ;  /* 0x0000000807188224 */ /* 0x008fce00078e0218 */
.L_x_0:
[----:B------:R-:W0:Y:S01]  /*0890*/  LDC.64 R4, c[0x0][0x390] ;  /* 0x0000e400ff047b82 */ /* 0x000e220000000a00 */
[----:B------:R-:W-:-:S04]  /*08a0*/  IMAD R3, R0, R3, R18 ;  /* 0x0000000300037224 */ /* 0x000fc800078e0212 */
[----:B0-----:R-:W-:-:S05]  /*08b0*/  IMAD.WIDE R2, R3, 0x4, R4 ;  /* 0x0000000403027825 */ /* 0x001fca00078e0204 */
[----:B------:R-:W-:Y:S01]  /*08c0*/  STG.E desc[UR4][R2.64], R24 ;  /* 0x0000001802007986 */ /* 0x000fe2000c101904 */
[----:B------:R-:W-:Y:S05]  /*08d0*/  EXIT ;  /* 0x000000000000794d */ /* 0x000fea0003800000 */
.L_x_4:
[----:B------:R-:W-:-:S00]  /*08e0*/  BRA `(.L_x_4) ;  /* 0xfffffffc00fc7947 */ /* 0x000fc0000383ffff */
[----:B------:R-:W-:-:S00]  /*08f0*/  NOP ;  /* 0x0000000000007918 */ /* 0x000fc00000000000 */
        /* <DEDUP_REMOVED lines=8> */
.L_x_5:


//--------------------- .nv.shared.reserved.0     --------------------------
	.section	.nv.shared.reserved.0,"aw",@nobits
	.weak		__nv_reservedSMEM_offset_0_alias
	.size		__nv_reservedSMEM_offset_0_alias, 0, 64
	.other		__nv_reservedSMEM_offset_0_alias,@"STO_CUDA_RESERVED_SHARED STV_DEFAULT"
__nv_reservedSMEM_offset_0_alias:
	.zero		0
	.zero		64


//--------------------- .nv.constant0._Z9matrixMulPiS_S_iii --------------------------
	.section	.nv.constant0._Z9matrixMulPiS_S_iii,"a",@progbits
	.sectionflags	@""
	.align	4
.nv.constant0._Z9matrixMulPiS_S_iii:
	.zero		932


//--------------------- SYMBOLS --------------------------

	.type		.nv.reservedSmem.offset0,@object
	.size		.nv.reservedSmem.offset0,0x4
